	.headerflags	@"EF_CUDA_TEXMODE_UNIFIED EF_CUDA_64BIT_ADDRESS EF_CUDA_ACCELERATORS EF_CUDA_SM90 EF_CUDA_VIRTUAL_SM(EF_CUDA_SM90)"
	.elftype	@"ET_EXEC"


//--------------------- .nv.info                  --------------------------
	.section	.nv.info,"",@"SHT_CUDA_INFO"
	.align	4


	//----- nvinfo : EIATTR_REGCOUNT
	.align		4
        /*0000*/ 	.byte	0x04, 0x2f
        /*0002*/ 	.short	(.L_1 - .L_0)
	.align		4
.L_0:
        /*0004*/ 	.word	index@(triton_poi_fused_convolution_1)
        /*0008*/ 	.word	0x0000000c


	//----- nvinfo : EIATTR_MIN_STACK_SIZE
	.align		4
.L_1:
        /*000c*/ 	.byte	0x04, 0x12
        /*000e*/ 	.short	(.L_3 - .L_2)
	.align		4
.L_2:
        /*0010*/ 	.word	index@(triton_poi_fused_convolution_1)
        /*0014*/ 	.word	0x00000000


	//----- nvinfo : EIATTR_FRAME_SIZE
	.align		4
.L_3:
        /*0018*/ 	.byte	0x04, 0x11
        /*001a*/ 	.short	(.L_5 - .L_4)
	.align		4
.L_4:
        /*001c*/ 	.word	index@(triton_poi_fused_convolution_1)
        /*0020*/ 	.word	0x00000000


	//----- nvinfo : EIATTR_MIN_STACK_SIZE
	.align		4
.L_5:
        /*0024*/ 	.byte	0x04, 0x12
        /*0026*/ 	.short	(.L_7 - .L_6)
	.align		4
.L_6:
        /*0028*/ 	.word	index@(triton_poi_fused_convolution_1)
        /*002c*/ 	.word	0x00000000
.L_7:


//--------------------- .nv.info.triton_poi_fused_convolution_1 --------------------------
	.section	.nv.info.triton_poi_fused_convolution_1,"",@"SHT_CUDA_INFO"
	.sectionflags	@""
	.align	4


	//----- nvinfo : EIATTR_CUDA_API_VERSION
	.align		4
        /*0000*/ 	.byte	0x04, 0x37
        /*0002*/ 	.short	(.L_9 - .L_8)
.L_8:
        /*0004*/ 	.word	0x0000007c


	//----- nvinfo : EIATTR_KPARAM_INFO
	.align		4
.L_9:
        /*0008*/ 	.byte	0x04, 0x17
        /*000a*/ 	.short	(.L_11 - .L_10)
.L_10:
        /*000c*/ 	.word	0x00000000
        /*0010*/ 	.short	0x0002
        /*0012*/ 	.short	0x0010
        /*0014*/ 	.byte	0x00, 0xf0, 0x11, 0x00


	//----- nvinfo : EIATTR_KPARAM_INFO
	.align		4
.L_11:
        /*0018*/ 	.byte	0x04, 0x17
        /*001a*/ 	.short	(.L_13 - .L_12)
.L_12:
        /*001c*/ 	.word	0x00000000
        /*0020*/ 	.short	0x0001
        /*0022*/ 	.short	0x0008
        /*0024*/ 	.byte	0x00, 0xf4, 0x21, 0x00


	//----- nvinfo : EIATTR_KPARAM_INFO
	.align		4
.L_13:
        /*0028*/ 	.byte	0x04, 0x17
        /*002a*/ 	.short	(.L_15 - .L_14)
.L_14:
        /*002c*/ 	.word	0x00000000
        /*0030*/ 	.short	0x0000
        /*0032*/ 	.short	0x0000
        /*0034*/ 	.byte	0x00, 0xf4, 0x21, 0x00


	//----- nvinfo : EIATTR_SPARSE_MMA_MASK
	.align		4
.L_15:
        /*0038*/ 	.byte	0x03, 0x50
        /*003a*/ 	.short	0x0000


	//----- nvinfo : EIATTR_MAXREG_COUNT
	.align		4
        /*003c*/ 	.byte	0x03, 0x1b
        /*003e*/ 	.short	0x00ff


	//----- nvinfo : EIATTR_EXIT_INSTR_OFFSETS
	.align		4
        /*0040*/ 	.byte	0x04, 0x1c
        /*0042*/ 	.short	(.L_17 - .L_16)


	//   ....[0]....
.L_16:
        /*0044*/ 	.word	0x00000140


	//   ....[1]....
        /*0048*/ 	.word	0x00000160


	//----- nvinfo : EIATTR_REQNTID
	.align		4
.L_17:
        /*004c*/ 	.byte	0x04, 0x10
        /*004e*/ 	.short	(.L_19 - .L_18)
.L_18:
        /*0050*/ 	.word	0x00000080
        /*0054*/ 	.word	0x00000001
        /*0058*/ 	.word	0x00000001


	//----- nvinfo : EIATTR_CBANK_PARAM_SIZE
	.align		4
.L_19:
        /*005c*/ 	.byte	0x03, 0x19
        /*005e*/ 	.short	0x0014


	//----- nvinfo : EIATTR_PARAM_CBANK
	.align		4
        /*0060*/ 	.byte	0x04, 0x0a
        /*0062*/ 	.short	(.L_21 - .L_20)
	.align		4
.L_20:
        /*0064*/ 	.word	index@(.nv.constant0.triton_poi_fused_convolution_1)
        /*0068*/ 	.short	0x0210
        /*006a*/ 	.short	0x0014


	//----- nvinfo : EIATTR_SW_WAR
	.align		4
.L_21:
        /*006c*/ 	.byte	0x04, 0x36
        /*006e*/ 	.short	(.L_23 - .L_22)
.L_22:
        /*0070*/ 	.word	0x00000008
.L_23:


//--------------------- .nv.callgraph             --------------------------
	.section	.nv.callgraph,"",@"SHT_CUDA_CALLGRAPH"
	.align	4
	.sectionentsize	8
	.align		4
        /*0000*/ 	.word	0x00000000
	.align		4
        /*0004*/ 	.word	0xffffffff
	.align		4
        /*0008*/ 	.word	0x00000000
	.align		4
        /*000c*/ 	.word	0xfffffffe
	.align		4
        /*0010*/ 	.word	0x00000000
	.align		4
        /*0014*/ 	.word	0xfffffffd
	.align		4
        /*0018*/ 	.word	0x00000000
	.align		4
        /*001c*/ 	.word	0xfffffffc


//--------------------- .text.triton_poi_fused_convolution_1 --------------------------
	.section	.text.triton_poi_fused_convolution_1,"ax",@progbits
	.align	128
        .global         triton_poi_fused_convolution_1
        .type           triton_poi_fused_convolution_1,@function
        .size           triton_poi_fused_convolution_1,(.L_x_1 - triton_poi_fused_convolution_1)
        .other          triton_poi_fused_convolution_1,@"STO_CUDA_ENTRY STV_DEFAULT"
triton_poi_fused_convolution_1:
.text.triton_poi_fused_convolution_1:
[----:B------:R-:W0:Y:S02]  /*0000*/  LDC R1, c[0x0][0x28] ;  /* 0x00000a00ff017b82 */ /* 0x000e240000000800 */
[----:B------:R-:W1:Y:S01]  /*0010*/  S2R R0, SR_TID.X ;  /* 0x0000000000007919 */ /* 0x000e620000002100 */
[----:B------:R-:W2:Y:S01]  /*0020*/  LDC.64 R2, c[0x0][0x210] ;  /* 0x00008400ff027b82 */ /* 0x000ea20000000a00 */
[----:B------:R-:W-:Y:S01]  /*0030*/  ULDC.64 UR4, c[0x0][0x208] ;  /* 0x0000820000047ab9 */ /* 0x000fe20000000a00 */
[----:B------:R-:W3:Y:S06]  /*0040*/  S2R R7, SR_CTAID.X ;  /* 0x0000000000077919 */ /* 0x000eec0000002500 */
[----:B------:R-:W4:Y:S01]  /*0050*/  LDC.64 R4, c[0x0][0x218] ;  /* 0x00008600ff047b82 */ /* 0x000f220000000a00 */
[----:B-1----:R-:W-:-:S02]  /*0060*/  LOP3.LUT R0, R0, 0x7f, RZ, 0xc0, !PT ;  /* 0x0000007f00007812 */ /* 0x002fc400078ec0ff */
[----:B---3--:R-:W-:-:S03]  /*0070*/  SHF.R.S32.HI R6, RZ, 0x18, R7 ;  /* 0x00000018ff067819 */ /* 0x008fc60000011407 */
[----:B------:R-:W-:Y:S01]  /*0080*/  IMAD R7, R7, 0x80, R0 ;  /* 0x0000008007077824 */ /* 0x000fe200078e0200 */
[----:B------:R-:W-:-:S03]  /*0090*/  SGXT R0, R6, 0x1 ;  /* 0x000000010600781a */ /* 0x000fc60000000200 */
[C---:B--2---:R-:W-:Y:S01]  /*00a0*/  IMAD.WIDE R2, R7.reuse, 0x4, R2 ;  /* 0x0000000407027825 */ /* 0x044fe200078e0202 */
[----:B------:R-:W-:Y:S02]  /*00b0*/  ISETP.GE.AND P0, PT, R7, 0x400, PT ;  /* 0x000004000700780c */ /* 0x000fe40003f06270 */
[----:B------:R-:W-:Y:S01]  /*00c0*/  LEA.HI R0, R0, R7, RZ, 0x8 ;  /* 0x0000000700007211 */ /* 0x000fe200078f40ff */
[----:B------:R-:W-:-:S03]  /*00d0*/  IMAD.MOV.U32 R7, RZ, RZ, RZ ;  /* 0x000000ffff077224 */ /* 0x000fc600078e00ff */
[----:B------:R-:W-:Y:S01]  /*00e0*/  SHF.R.S32.HI R9, RZ, 0x8, R0 ;  /* 0x00000008ff097819 */ /* 0x000fe20000011400 */
[----:B------:R-:W-:-:S04]  /*00f0*/  IMAD.MOV.U32 R0, RZ, RZ, RZ ;  /* 0x000000ffff007224 */ /* 0x000fc800078e00ff */
[----:B----4-:R-:W-:Y:S02]  /*0100*/  IMAD.WIDE R4, R9, 0x4, R4 ;  /* 0x0000000409047825 */ /* 0x010fe400078e0204 */
[----:B------:R-:W2:Y:S04]  /*0110*/  @!P0 LDG.E R0, desc[UR4][R2.64] ;  /* 0x0000000402008981 */ /* 0x000ea8000c1e1900 */
[----:B------:R-:W2:Y:S02]  /*0120*/  @!P0 LDG.E.EL R7, desc[UR4][R4.64] ;  /* 0x0000000404078981 */ /* 0x000ea4000c2e1900 */
[----:B--2---:R-:W-:Y:S01]  /*0130*/  FADD R7, R7, R0 ;  /* 0x0000000007077221 */ /* 0x004fe20000000000 */
[----:B------:R-:W-:Y:S06]  /*0140*/  @P0 EXIT ;  /* 0x000000000000094d */ /* 0x000fec0003800000 */
[----:B------:R-:W-:Y:S01]  /*0150*/  STG.E desc[UR4][R2.64], R7 ;  /* 0x0000000702007986 */ /* 0x000fe2000c101904 */
[----:B------:R-:W-:Y:S05]  /*0160*/  EXIT ;  /* 0x000000000000794d */ /* 0x000fea0003800000 */
.L_x_0:
[----:B------:R-:W-:-:S00]  /*0170*/  BRA `(.L_x_0) ;  /* 0xfffffffc00fc7947 */ /* 0x000fc0000383ffff */
[----:B------:R-:W-:-:S00]  /*0180*/  NOP ;  /* 0x0000000000007918 */ /* 0x000fc00000000000 */
[----:B------:R-:W-:-:S00]  /*0190*/  NOP ;  /* 0x0000000000007918 */ /* 0x000fc00000000000 */
[----:B------:R-:W-:-:S00]  /*01a0*/  NOP ;  /* 0x0000000000007918 */ /* 0x000fc00000000000 */
[----:B------:R-:W-:-:S00]  /*01b0*/  NOP ;  /* 0x0000000000007918 */ /* 0x000fc00000000000 */
[----:B------:R-:W-:-:S00]  /*01c0*/  NOP ;  /* 0x0000000000007918 */ /* 0x000fc00000000000 */
[----:B------:R-:W-:-:S00]  /*01d0*/  NOP ;  /* 0x0000000000007918 */ /* 0x000fc00000000000 */
[----:B------:R-:W-:-:S00]  /*01e0*/  NOP ;  /* 0x0000000000007918 */ /* 0x000fc00000000000 */
[----:B------:R-:W-:-:S00]  /*01f0*/  NOP ;  /* 0x0000000000007918 */ /* 0x000fc00000000000 */
.L_x_1:


//--------------------- .nv.constant0.triton_poi_fused_convolution_1 --------------------------
	.section	.nv.constant0.triton_poi_fused_convolution_1,"a",@progbits
	.sectionflags	@""
	.align	4
.nv.constant0.triton_poi_fused_convolution_1:
	.zero		548
